//
// Generated by NVIDIA NVVM Compiler
//
// Compiler Build ID: CL-36424714
// Cuda compilation tools, release 13.0, V13.0.88
// Based on NVVM 20.0.0
//

.version 9.0
.target sm_100
.address_size 64

	// .globl	_Z9incrementPddj

.visible .entry _Z9incrementPddj(
	.param .u64 .ptr .align 1 _Z9incrementPddj_param_0,
	.param .f64 _Z9incrementPddj_param_1,
	.param .u32 _Z9incrementPddj_param_2
)
{
	.reg .pred 	%p<2>;
	.reg .b32 	%r<6>;
	.reg .b64 	%rd<5>;
	.reg .b64 	%fd<4>;

	ld.param.u64 	%rd1, [_Z9incrementPddj_param_0];
	ld.param.f64 	%fd1, [_Z9incrementPddj_param_1];
	ld.param.u32 	%r2, [_Z9incrementPddj_param_2];
	mov.u32 	%r3, %ctaid.x;
	mov.u32 	%r4, %ntid.x;
	mov.u32 	%r5, %tid.x;
	mad.lo.s32 	%r1, %r3, %r4, %r5;
	setp.ge.u32 	%p1, %r1, %r2;
	@%p1 bra 	$L__BB0_2;
	cvta.to.global.u64 	%rd2, %rd1;
	mul.wide.u32 	%rd3, %r1, 8;
	add.s64 	%rd4, %rd2, %rd3;
	ld.global.f64 	%fd2, [%rd4];
	add.f64 	%fd3, %fd1, %fd2;
	st.global.f64 	[%rd4], %fd3;
$L__BB0_2:
	ret;

}


// ===== COMPILED SASS (sm_100) =====

	.target	sm_100

	.elftype	@"ET_EXEC"


//--------------------- .note.nv.tkinfo           --------------------------
	.section	.note.nv.tkinfo,"",@"SHT_NOTE"
	.sectionflags	@"SHF_NOTE_NV_TKINFO"
	.tkinfo
        /*0018*/ 	.word	0x00000002
        /*0030*/ 	.string	""
        /*0030*/ 	.string	"ptxas"
        /*0030*/ 	.string	"Cuda compilation tools, release 13.0, V13.0.88"
        /*0030*/ 	.string	"Build cuda_13.0.r13.0/compiler.36424714_0"
        /*0030*/ 	.string	"-arch sm_100 -m 64 "



//--------------------- .note.nv.cuinfo           --------------------------
	.section	.note.nv.cuinfo,"",@"SHT_NOTE"
	.sectionflags	@"SHF_NOTE_NV_CUINFO"
        /*0018*/ 	.short	0x0002
        /*001a*/ 	.short	0x0064
        /*001c*/ 	.short	0x0082
	.zero		2


//--------------------- .nv.info                  --------------------------
	.section	.nv.info,"",@"SHT_CUDA_INFO"
	.align	4


	//----- nvinfo : EIATTR_REGCOUNT
	.align		4
        /*0000*/ 	.byte	0x04, 0x2f
        /*0002*/ 	.short	(.L_1 - .L_0)
	.align		4
.L_0:
        /*0004*/ 	.word	index@(_Z9incrementPddj)
        /*0008*/ 	.word	0x0000000a


	//----- nvinfo : EIATTR_FRAME_SIZE
	.align		4
.L_1:
        /*000c*/ 	.byte	0x04, 0x11
        /*000e*/ 	.short	(.L_3 - .L_2)
	.align		4
.L_2:
        /*0010*/ 	.word	index@(_Z9incrementPddj)
        /*0014*/ 	.word	0x00000000


	//----- nvinfo : EIATTR_MIN_STACK_SIZE
	.align		4
.L_3:
        /*0018*/ 	.byte	0x04, 0x12
        /*001a*/ 	.short	(.L_5 - .L_4)
	.align		4
.L_4:
        /*001c*/ 	.word	index@(_Z9incrementPddj)
        /*0020*/ 	.word	0x00000000
.L_5:


//--------------------- .nv.compat                --------------------------
	.section	.nv.compat,"",@"SHT_CUDA_COMPAT_INFO"
	.align	4
        /*0000*/ 	.byte	0x02, 0x09, 0x00, 0x00, 0x02, 0x02, 0x01, 0x00, 0x02, 0x05, 0x05, 0x00, 0x03, 0x07, 0x01, 0x01
        /*0010*/ 	.byte	0x02, 0x03, 0x00, 0x00, 0x02, 0x06, 0x01, 0x00, 0x04, 0x0b, 0x08, 0x00, 0x01, 0x00, 0x00, 0x00
        /*0020*/ 	.byte	0x00, 0x00, 0x00, 0x00


//--------------------- .nv.info._Z9incrementPddj --------------------------
	.section	.nv.info._Z9incrementPddj,"",@"SHT_CUDA_INFO"
	.sectionflags	@""
	.align	4


	//----- nvinfo : EIATTR_CUDA_API_VERSION
	.align		4
        /*0000*/ 	.byte	0x04, 0x37
        /*0002*/ 	.short	(.L_7 - .L_6)
.L_6:
        /*0004*/ 	.word	0x00000082


	//----- nvinfo : EIATTR_KPARAM_INFO
	.align		4
.L_7:
        /*0008*/ 	.byte	0x04, 0x17
        /*000a*/ 	.short	(.L_9 - .L_8)
.L_8:
        /*000c*/ 	.word	0x00000000
        /*0010*/ 	.short	0x0002
        /*0012*/ 	.short	0x0010
        /*0014*/ 	.byte	0x00, 0xf0, 0x11, 0x00


	//----- nvinfo : EIATTR_KPARAM_INFO
	.align		4
.L_9:
        /*0018*/ 	.byte	0x04, 0x17
        /*001a*/ 	.short	(.L_11 - .L_10)
.L_10:
        /*001c*/ 	.word	0x00000000
        /*0020*/ 	.short	0x0001
        /*0022*/ 	.short	0x0008
        /*0024*/ 	.byte	0x00, 0xf0, 0x21, 0x00


	//----- nvinfo : EIATTR_KPARAM_INFO
	.align		4
.L_11:
        /*0028*/ 	.byte	0x04, 0x17
        /*002a*/ 	.short	(.L_13 - .L_12)
.L_12:
        /*002c*/ 	.word	0x00000000
        /*0030*/ 	.short	0x0000
        /*0032*/ 	.short	0x0000
        /*0034*/ 	.byte	0x00, 0xf5, 0x21, 0x00


	//----- nvinfo : EIATTR_SPARSE_MMA_MASK
	.align		4
.L_13:
        /*0038*/ 	.byte	0x03, 0x50
        /*003a*/ 	.short	0x0000


	//----- nvinfo : EIATTR_MAXREG_COUNT
	.align		4
        /*003c*/ 	.byte	0x03, 0x1b
        /*003e*/ 	.short	0x00ff


	//----- nvinfo : EIATTR_MERCURY_ISA_VERSION
	.align		4
        /*0040*/ 	.byte	0x03, 0x5f
        /*0042*/ 	.short	0x0101


	//----- nvinfo : EIATTR_VRC_CTA_INIT_COUNT
	.align		4
        /*0044*/ 	.byte	0x02, 0x4a
	.zero		1
	.zero		1


	//----- nvinfo : EIATTR_EXIT_INSTR_OFFSETS
	.align		4
        /*0048*/ 	.byte	0x04, 0x1c
        /*004a*/ 	.short	(.L_15 - .L_14)


	//   ....[0]....
.L_14:
        /*004c*/ 	.word	0x00000070


	//   ....[1]....
        /*0050*/ 	.word	0x000000f0


	//----- nvinfo : EIATTR_CBANK_PARAM_SIZE
	.align		4
.L_15:
        /*0054*/ 	.byte	0x03, 0x19
        /*0056*/ 	.short	0x0014


	//----- nvinfo : EIATTR_PARAM_CBANK
	.align		4
        /*0058*/ 	.byte	0x04, 0x0a
        /*005a*/ 	.short	(.L_17 - .L_16)
	.align		4
.L_16:
        /*005c*/ 	.word	index@(.nv.constant0._Z9incrementPddj)
        /*0060*/ 	.short	0x0380
        /*0062*/ 	.short	0x0014


	//----- nvinfo : EIATTR_SW_WAR
	.align		4
.L_17:
        /*0064*/ 	.byte	0x04, 0x36
        /*0066*/ 	.short	(.L_19 - .L_18)
.L_18:
        /*0068*/ 	.word	0x00000008
.L_19:


//--------------------- .nv.callgraph             --------------------------
	.section	.nv.callgraph,"",@"SHT_CUDA_CALLGRAPH"
	.align	4
	.sectionentsize	8
	.align		4
        /*0000*/ 	.word	0x00000000
	.align		4
        /*0004*/ 	.word	0xffffffff
	.align		4
        /*0008*/ 	.word	0x00000000
	.align		4
        /*000c*/ 	.word	0xfffffffe
	.align		4
        /*0010*/ 	.word	0x00000000
	.align		4
        /*0014*/ 	.word	0xfffffffd
	.align		4
        /*0018*/ 	.word	0x00000000
	.align		4
        /*001c*/ 	.word	0xfffffffc


//--------------------- .text._Z9incrementPddj    --------------------------
	.section	.text._Z9incrementPddj,"ax",@progbits
	.align	128
        .global         _Z9incrementPddj
        .type           _Z9incrementPddj,@function
        .size           _Z9incrementPddj,(.L_x_1 - _Z9incrementPddj)
        .other          _Z9incrementPddj,@"STO_CUDA_ENTRY STV_DEFAULT"
_Z9incrementPddj:
.text._Z9incrementPddj:
[----:B------:R-:W-:Y:S01]  /*0000*/  LDC R1, c[0x0][0x37c] ;  /* 0x0000df00ff017b82 */ /* 0x000fe20000000800 */
[----:B------:R-:W0:Y:S07]  /*0010*/  S2R R0, SR_TID.X ;  /* 0x0000000000007919 */ /* 0x000e2e0000002100 */
[----:B------:R-:W0:Y:S01]  /*0020*/  S2UR UR4, SR_CTAID.X ;  /* 0x00000000000479c3 */ /* 0x000e220000002500 */
[----:B------:R-:W1:Y:S07]  /*0030*/  LDCU UR5, c[0x0][0x390] ;  /* 0x00007200ff0577ac */ /* 0x000e6e0008000800 */
[----:B------:R-:W0:Y:S02]  /*0040*/  LDC R5, c[0x0][0x360] ;  /* 0x0000d800ff057b82 */ /* 0x000e240000000800 */
[----:B0-----:R-:W-:-:S05]  /*0050*/  IMAD R5, R5, UR4, R0 ;  /* 0x0000000405057c24 */ /* 0x001fca000f8e0200 */
[----:B-1----:R-:W-:-:S13]  /*0060*/  ISETP.GE.U32.AND P0, PT, R5, UR5, PT ;  /* 0x0000000505007c0c */ /* 0x002fda000bf06070 */
[----:B------:R-:W-:Y:S05]  /*0070*/  @P0 EXIT ;  /* 0x000000000000094d */ /* 0x000fea0003800000 */
[----:B------:R-:W0:Y:S01]  /*0080*/  LDC.64 R2, c[0x0][0x380] ;  /* 0x0000e000ff027b82 */ /* 0x000e220000000a00 */
[----:B------:R-:W1:Y:S07]  /*0090*/  LDCU.64 UR4, c[0x0][0x358] ;  /* 0x00006b00ff0477ac */ /* 0x000e6e0008000a00 */
[----:B------:R-:W2:Y:S01]  /*00a0*/  LDC.64 R6, c[0x0][0x388] ;  /* 0x0000e200ff067b82 */ /* 0x000ea20000000a00 */
[----:B0-----:R-:W-:-:S05]  /*00b0*/  IMAD.WIDE.U32 R2, R5, 0x8, R2 ;  /* 0x0000000805027825 */ /* 0x001fca00078e0002 */
[----:B-1----:R-:W2:Y:S02]  /*00c0*/  LDG.E.64 R4, desc[UR4][R2.64] ;  /* 0x0000000402047981 */ /* 0x002ea4000c1e1b00 */
[----:B--2---:R-:W-:-:S07]  /*00d0*/  DADD R4, R4, R6 ;  /* 0x0000000004047229 */ /* 0x004fce0000000006 */
[----:B------:R-:W-:Y:S01]  /*00e0*/  STG.E.64 desc[UR4][R2.64], R4 ;  /* 0x0000000402007986 */ /* 0x000fe2000c101b04 */
[----:B------:R-:W-:Y:S05]  /*00f0*/  EXIT ;  /* 0x000000000000794d */ /* 0x000fea0003800000 */
.L_x_0:
[----:B------:R-:W-:-:S00]  /*0100*/  BRA `(.L_x_0) ;  /* 0xfffffffc00fc7947 */ /* 0x000fc0000383ffff */
[----:B------:R-:W-:-:S00]  /*0110*/  NOP ;  /* 0x0000000000007918 */ /* 0x000fc00000000000 */
        /* <DEDUP_REMOVED lines=14> */
.L_x_1:


//--------------------- .nv.shared.reserved.0     --------------------------
	.section	.nv.shared.reserved.0,"aw",@nobits
	.weak		__nv_reservedSMEM_offset_0_alias
	.size		__nv_reservedSMEM_offset_0_alias, 0, 64
	.other		__nv_reservedSMEM_offset_0_alias,@"STO_CUDA_RESERVED_SHARED STV_DEFAULT"
__nv_reservedSMEM_offset_0_alias:
	.zero		0
	.zero		64


//--------------------- .nv.constant0._Z9incrementPddj --------------------------
	.section	.nv.constant0._Z9incrementPddj,"a",@progbits
	.sectionflags	@""
	.align	4
.nv.constant0._Z9incrementPddj:
	.zero		916


//--------------------- SYMBOLS --------------------------

	.type		.nv.reservedSmem.offset0,@object
	.size		.nv.reservedSmem.offset0,0x4
